	.headerflags	@"EF_CUDA_TEXMODE_UNIFIED EF_CUDA_64BIT_ADDRESS EF_CUDA_ACCELERATORS EF_CUDA_SM90 EF_CUDA_VIRTUAL_SM(EF_CUDA_SM90)"
	.elftype	@"ET_EXEC"


//--------------------- .nv.info                  --------------------------
	.section	.nv.info,"",@"SHT_CUDA_INFO"
	.align	4


	//----- nvinfo : EIATTR_REGCOUNT
	.align		4
        /*0000*/ 	.byte	0x04, 0x2f
        /*0002*/ 	.short	(.L_1 - .L_0)
	.align		4
.L_0:
        /*0004*/ 	.word	index@(triton_poi_fused_max_pool2d_with_indices_3)
        /*0008*/ 	.word	0x00000028


	//----- nvinfo : EIATTR_MIN_STACK_SIZE
	.align		4
.L_1:
        /*000c*/ 	.byte	0x04, 0x12
        /*000e*/ 	.short	(.L_3 - .L_2)
	.align		4
.L_2:
        /*0010*/ 	.word	index@(triton_poi_fused_max_pool2d_with_indices_3)
        /*0014*/ 	.word	0x00000000


	//----- nvinfo : EIATTR_FRAME_SIZE
	.align		4
.L_3:
        /*0018*/ 	.byte	0x04, 0x11
        /*001a*/ 	.short	(.L_5 - .L_4)
	.align		4
.L_4:
        /*001c*/ 	.word	index@(triton_poi_fused_max_pool2d_with_indices_3)
        /*0020*/ 	.word	0x00000000


	//----- nvinfo : EIATTR_MIN_STACK_SIZE
	.align		4
.L_5:
        /*0024*/ 	.byte	0x04, 0x12
        /*0026*/ 	.short	(.L_7 - .L_6)
	.align		4
.L_6:
        /*0028*/ 	.word	index@(triton_poi_fused_max_pool2d_with_indices_3)
        /*002c*/ 	.word	0x00000000
.L_7:


//--------------------- .nv.info.triton_poi_fused_max_pool2d_with_indices_3 --------------------------
	.section	.nv.info.triton_poi_fused_max_pool2d_with_indices_3,"",@"SHT_CUDA_INFO"
	.sectionflags	@""
	.align	4


	//----- nvinfo : EIATTR_CUDA_API_VERSION
	.align		4
        /*0000*/ 	.byte	0x04, 0x37
        /*0002*/ 	.short	(.L_9 - .L_8)
.L_8:
        /*0004*/ 	.word	0x0000007c


	//----- nvinfo : EIATTR_KPARAM_INFO
	.align		4
.L_9:
        /*0008*/ 	.byte	0x04, 0x17
        /*000a*/ 	.short	(.L_11 - .L_10)
.L_10:
        /*000c*/ 	.word	0x00000000
        /*0010*/ 	.short	0x0002
        /*0012*/ 	.short	0x0010
        /*0014*/ 	.byte	0x00, 0xf0, 0x11, 0x00


	//----- nvinfo : EIATTR_KPARAM_INFO
	.align		4
.L_11:
        /*0018*/ 	.byte	0x04, 0x17
        /*001a*/ 	.short	(.L_13 - .L_12)
.L_12:
        /*001c*/ 	.word	0x00000000
        /*0020*/ 	.short	0x0001
        /*0022*/ 	.short	0x0008
        /*0024*/ 	.byte	0x00, 0xf4, 0x21, 0x00


	//----- nvinfo : EIATTR_KPARAM_INFO
	.align		4
.L_13:
        /*0028*/ 	.byte	0x04, 0x17
        /*002a*/ 	.short	(.L_15 - .L_14)
.L_14:
        /*002c*/ 	.word	0x00000000
        /*0030*/ 	.short	0x0000
        /*0032*/ 	.short	0x0000
        /*0034*/ 	.byte	0x00, 0xf4, 0x21, 0x00


	//----- nvinfo : EIATTR_SPARSE_MMA_MASK
	.align		4
.L_15:
        /*0038*/ 	.byte	0x03, 0x50
        /*003a*/ 	.short	0x0000


	//----- nvinfo : EIATTR_MAXREG_COUNT
	.align		4
        /*003c*/ 	.byte	0x03, 0x1b
        /*003e*/ 	.short	0x00ff


	//----- nvinfo : EIATTR_EXIT_INSTR_OFFSETS
	.align		4
        /*0040*/ 	.byte	0x04, 0x1c
        /*0042*/ 	.short	(.L_17 - .L_16)


	//   ....[0]....
.L_16:
        /*0044*/ 	.word	0x00001a00


	//----- nvinfo : EIATTR_REQNTID
	.align		4
.L_17:
        /*0048*/ 	.byte	0x04, 0x10
        /*004a*/ 	.short	(.L_19 - .L_18)
.L_18:
        /*004c*/ 	.word	0x00000080
        /*0050*/ 	.word	0x00000001
        /*0054*/ 	.word	0x00000001


	//----- nvinfo : EIATTR_CBANK_PARAM_SIZE
	.align		4
.L_19:
        /*0058*/ 	.byte	0x03, 0x19
        /*005a*/ 	.short	0x0014


	//----- nvinfo : EIATTR_PARAM_CBANK
	.align		4
        /*005c*/ 	.byte	0x04, 0x0a
        /*005e*/ 	.short	(.L_21 - .L_20)
	.align		4
.L_20:
        /*0060*/ 	.word	index@(.nv.constant0.triton_poi_fused_max_pool2d_with_indices_3)
        /*0064*/ 	.short	0x0210
        /*0066*/ 	.short	0x0014


	//----- nvinfo : EIATTR_SW_WAR
	.align		4
.L_21:
        /*0068*/ 	.byte	0x04, 0x36
        /*006a*/ 	.short	(.L_23 - .L_22)
.L_22:
        /*006c*/ 	.word	0x00000008
.L_23:


//--------------------- .nv.callgraph             --------------------------
	.section	.nv.callgraph,"",@"SHT_CUDA_CALLGRAPH"
	.align	4
	.sectionentsize	8
	.align		4
        /*0000*/ 	.word	0x00000000
	.align		4
        /*0004*/ 	.word	0xffffffff
	.align		4
        /*0008*/ 	.word	0x00000000
	.align		4
        /*000c*/ 	.word	0xfffffffe
	.align		4
        /*0010*/ 	.word	0x00000000
	.align		4
        /*0014*/ 	.word	0xfffffffd
	.align		4
        /*0018*/ 	.word	0x00000000
	.align		4
        /*001c*/ 	.word	0xfffffffc


//--------------------- .text.triton_poi_fused_max_pool2d_with_indices_3 --------------------------
	.section	.text.triton_poi_fused_max_pool2d_with_indices_3,"ax",@progbits
	.align	128
        .global         triton_poi_fused_max_pool2d_with_indices_3
        .type           triton_poi_fused_max_pool2d_with_indices_3,@function
        .size           triton_poi_fused_max_pool2d_with_indices_3,(.L_x_1 - triton_poi_fused_max_pool2d_with_indices_3)
        .other          triton_poi_fused_max_pool2d_with_indices_3,@"STO_CUDA_ENTRY STV_DEFAULT"
triton_poi_fused_max_pool2d_with_indices_3:
.text.triton_poi_fused_max_pool2d_with_indices_3:
[----:B------:R-:W-:Y:S01]  /*0000*/  LDC R1, c[0x0][0x28] ;  /* 0x00000a00ff017b82 */ /* 0x000fe20000000800 */
[----:B------:R-:W1:Y:S07]  /*0010*/  S2R R0, SR_TID.X ;  /* 0x0000000000007919 */ /* 0x000e6e0000002100 */
[----:B------:R-:W2:Y:S01]  /*0020*/  LDC.64 R20, c[0x0][0x210] ;  /* 0x00008400ff147b82 */ /* 0x000ea20000000a00 */
[----:B------:R-:W-:Y:S02]  /*0030*/  CS2R R8, SRZ ;  /* 0x0000000000087805 */ /* 0x000fe4000001ff00 */
[----:B------:R-:W-:Y:S01]  /*0040*/  CS2R R10, SRZ ;  /* 0x00000000000a7805 */ /* 0x000fe2000001ff00 */
[----:B------:R-:W3:Y:S01]  /*0050*/  S2R R5, SR_CTAID.X ;  /* 0x0000000000057919 */ /* 0x000ee20000002500 */
[----:B------:R-:W-:Y:S01]  /*0060*/  ULDC.64 UR4, c[0x0][0x208] ;  /* 0x0000820000047ab9 */ /* 0x000fe20000000a00 */
[----:B-1----:R-:W-:Y:S01]  /*0070*/  IMAD.SHL.U32 R0, R0, 0x4, RZ ;  /* 0x0000000400007824 */ /* 0x002fe200078e00ff */
[----:B---3--:R-:W-:-:S04]  /*0080*/  SHF.R.S32.HI R3, RZ, 0x15, R5 ;  /* 0x00000015ff037819 */ /* 0x008fc80000011405 */
[----:B------:R-:W-:Y:S02]  /*0090*/  LOP3.LUT R0, R0, 0x1fc, RZ, 0xc0, !PT ;  /* 0x000001fc00007812 */ /* 0x000fe400078ec0ff */
[----:B------:R-:W-:-:S03]  /*00a0*/  SGXT R3, R3, 0x1 ;  /* 0x000000010303781a */ /* 0x000fc60000000200 */
[----:B------:R-:W-:-:S04]  /*00b0*/  IMAD R16, R5, 0x400, R0 ;  /* 0x0000040005107824 */ /* 0x000fc800078e0200 */
[C---:B------:R-:W-:Y:S01]  /*00c0*/  VIADD R13, R16.reuse, 0xffffdf80 ;  /* 0xffffdf80100d7836 */ /* 0x040fe20000000000 */
[CC--:B------:R-:W-:Y:S01]  /*00d0*/  LEA.HI R2, R3.reuse, R16.reuse, RZ, 0x7 ;  /* 0x0000001003027211 */ /* 0x0c0fe200078f38ff */
[----:B------:R-:W-:Y:S01]  /*00e0*/  VIADD R15, R16, 0xffffe000 ;  /* 0xffffe000100f7836 */ /* 0x000fe20000000000 */
[----:B------:R-:W-:Y:S01]  /*00f0*/  LEA.HI R0, R3, R16, RZ, 0xd ;  /* 0x0000001003007211 */ /* 0x000fe200078f68ff */
[----:B--2---:R-:W-:Y:S01]  /*0100*/  IMAD.WIDE R12, R13, 0x4, R20 ;  /* 0x000000040d0c7825 */ /* 0x004fe200078e0214 */
[----:B------:R-:W-:Y:S02]  /*0110*/  SHF.R.S32.HI R2, RZ, 0x7, R2 ;  /* 0x00000007ff027819 */ /* 0x000fe40000011402 */
[----:B------:R-:W-:Y:S01]  /*0120*/  SHF.R.S32.HI R0, RZ, 0xd, R0 ;  /* 0x0000000dff007819 */ /* 0x000fe20000011400 */
[----:B------:R-:W-:Y:S01]  /*0130*/  IMAD.WIDE R14, R15, 0x4, R20 ;  /* 0x000000040f0e7825 */ /* 0x000fe200078e0214 */
[----:B------:R-:W-:Y:S02]  /*0140*/  LEA.HI R4, R2, R2, RZ, 0x6 ;  /* 0x0000000202047211 */ /* 0x000fe400078f30ff */
[----:B------:R-:W-:-:S02]  /*0150*/  LEA.HI R6, R0, R0, RZ, 0x6 ;  /* 0x0000000000067211 */ /* 0x000fc400078f30ff */
[----:B------:R-:W-:Y:S02]  /*0160*/  LOP3.LUT R5, R4, 0xffffffc0, RZ, 0xc0, !PT ;  /* 0xffffffc004057812 */ /* 0x000fe400078ec0ff */
[----:B------:R-:W-:Y:S02]  /*0170*/  LOP3.LUT R17, R6, 0xffffffc0, RZ, 0xc0, !PT ;  /* 0xffffffc006117812 */ /* 0x000fe400078ec0ff */
[----:B------:R-:W-:Y:S01]  /*0180*/  CS2R R6, SRZ ;  /* 0x0000000000067805 */ /* 0x000fe2000001ff00 */
[----:B------:R-:W-:Y:S01]  /*0190*/  IMAD.IADD R2, R2, 0x1, -R5 ;  /* 0x0000000102027824 */ /* 0x000fe200078e0a05 */
[----:B------:R-:W-:Y:S01]  /*01a0*/  CS2R R4, SRZ ;  /* 0x0000000000047805 */ /* 0x000fe2000001ff00 */
[----:B------:R-:W-:-:S03]  /*01b0*/  IMAD.IADD R17, R0, 0x1, -R17 ;  /* 0x0000000100117824 */ /* 0x000fc600078e0a11 */
[C---:B------:R-:W-:Y:S02]  /*01c0*/  ISETP.GT.AND P3, PT, R2.reuse, RZ, PT ;  /* 0x000000ff0200720c */ /* 0x040fe40003f64270 */
[----:B------:R-:W-:Y:S02]  /*01d0*/  ISETP.GT.AND P0, PT, R2, -0x1, PT ;  /* 0xffffffff0200780c */ /* 0x000fe40003f04270 */
[C---:B------:R-:W-:Y:S02]  /*01e0*/  ISETP.GT.AND P1, PT, R17.reuse, RZ, P3 ;  /* 0x000000ff1100720c */ /* 0x040fe40001f24270 */
[----:B------:R-:W-:-:S11]  /*01f0*/  ISETP.GT.AND P0, PT, R17, RZ, P0 ;  /* 0x000000ff1100720c */ /* 0x000fd60000704270 */
[----:B------:R-:W2:Y:S04]  /*0200*/  @P1 LDG.E.128 R4, desc[UR4][R12.64] ;  /* 0x000000040c041981 */ /* 0x000ea8000c1e1d00 */
[----:B------:R1:W3:Y:S01]  /*0210*/  @P0 LDG.E.128 R8, desc[UR4][R14.64] ;  /* 0x000000040e080981 */ /* 0x0002e2000c1e1d00 */
[----:B------:R-:W-:-:S05]  /*0220*/  VIADD R0, R16, 0x200 ;  /* 0x0000020010007836 */ /* 0x000fca0000000000 */
[CC--:B------:R-:W-:Y:S02]  /*0230*/  LEA.HI R18, R3.reuse, R0.reuse, RZ, 0x7 ;  /* 0x0000000003127211 */ /* 0x0c0fe400078f38ff */
[----:B------:R-:W-:Y:S02]  /*0240*/  LEA.HI R0, R3, R0, RZ, 0xd ;  /* 0x0000000003007211 */ /* 0x000fe400078f68ff */
[----:B------:R-:W-:Y:S02]  /*0250*/  SHF.R.S32.HI R18, RZ, 0x7, R18 ;  /* 0x00000007ff127819 */ /* 0x000fe40000011412 */
[----:B------:R-:W-:Y:S02]  /*0260*/  SHF.R.S32.HI R0, RZ, 0xd, R0 ;  /* 0x0000000dff007819 */ /* 0x000fe40000011400 */
[----:B------:R-:W-:Y:S02]  /*0270*/  LEA.HI R3, R18, R18, RZ, 0x6 ;  /* 0x0000001212037211 */ /* 0x000fe400078f30ff */
[----:B------:R-:W-:-:S02]  /*0280*/  LEA.HI R19, R0, R0, RZ, 0x6 ;  /* 0x0000000000137211 */ /* 0x000fc400078f30ff */
[----:B------:R-:W-:Y:S02]  /*0290*/  LOP3.LUT R3, R3, 0xffffffc0, RZ, 0xc0, !PT ;  /* 0xffffffc003037812 */ /* 0x000fe400078ec0ff */
[----:B------:R-:W-:-:S03]  /*02a0*/  LOP3.LUT R19, R19, 0xffffffc0, RZ, 0xc0, !PT ;  /* 0xffffffc013137812 */ /* 0x000fc600078ec0ff */
[----:B------:R-:W-:Y:S02]  /*02b0*/  IMAD.IADD R3, R18, 0x1, -R3 ;  /* 0x0000000112037824 */ /* 0x000fe400078e0a03 */
[----:B------:R-:W-:Y:S02]  /*02c0*/  IMAD.IADD R0, R0, 0x1, -R19 ;  /* 0x0000000100007824 */ /* 0x000fe400078e0a13 */
[----:B------:R-:W-:Y:S01]  /*02d0*/  VIADD R19, R16, 0xffffe180 ;  /* 0xffffe18010137836 */ /* 0x000fe20000000000 */
[----:B------:R-:W-:-:S03]  /*02e0*/  ISETP.GT.AND P2, PT, R3, RZ, PT ;  /* 0x000000ff0300720c */ /* 0x000fc60003f44270 */
[----:B------:R-:W-:Y:S01]  /*02f0*/  IMAD.WIDE R18, R19, 0x4, R20 ;  /* 0x0000000413127825 */ /* 0x000fe200078e0214 */
[----:B------:R-:W-:-:S03]  /*0300*/  ISETP.GT.AND P4, PT, R0, RZ, P2 ;  /* 0x000000ff0000720c */ /* 0x000fc60001784270 */
[----:B------:R-:W-:-:S04]  /*0310*/  VIADD R29, R16, 0xffffe080 ;  /* 0xffffe080101d7836 */ /* 0x000fc80000000000 */
[----:B------:R-:W-:Y:S01]  /*0320*/  IMAD.WIDE R28, R29, 0x4, R20 ;  /* 0x000000041d1c7825 */ /* 0x000fe200078e0214 */
[----:B--2---:R-:W-:Y:S02]  /*0330*/  SEL R13, R4, 0xff800000, P1 ;  /* 0xff800000040d7807 */ /* 0x004fe40000800000 */
[----:B-1----:R-:W-:Y:S02]  /*0340*/  SEL R14, R5, 0xff800000, P1 ;  /* 0xff800000050e7807 */ /* 0x002fe40000800000 */
[----:B------:R-:W-:Y:S02]  /*0350*/  CS2R R4, SRZ ;  /* 0x0000000000047805 */ /* 0x000fe4000001ff00 */
[----:B---3--:R-:W-:Y:S02]  /*0360*/  SEL R24, R8, 0xff800000, P0 ;  /* 0xff80000008187807 */ /* 0x008fe40000000000 */
[----:B------:R-:W-:Y:S02]  /*0370*/  SEL R15, R6, 0xff800000, P1 ;  /* 0xff800000060f7807 */ /* 0x000fe40000800000 */
[----:B------:R-:W-:-:S02]  /*0380*/  FSETP.GT.AND P5, PT, R24, R13, PT ;  /* 0x0000000d1800720b */ /* 0x000fc40003fa4000 */
[----:B------:R-:W-:Y:S02]  /*0390*/  SEL R26, R7, 0xff800000, P1 ;  /* 0xff800000071a7807 */ /* 0x000fe40000800000 */
[----:B------:R-:W-:Y:S02]  /*03a0*/  CS2R R6, SRZ ;  /* 0x0000000000067805 */ /* 0x000fe4000001ff00 */
[----:B------:R-:W-:Y:S02]  /*03b0*/  FSETP.NAN.AND P6, PT, R24, R24, PT ;  /* 0x000000181800720b */ /* 0x000fe40003fc8000 */
[----:B------:R-:W-:Y:S02]  /*03c0*/  ISETP.GT.AND P1, PT, R3, -0x1, PT ;  /* 0xffffffff0300780c */ /* 0x000fe40003f24270 */
[----:B------:R-:W-:Y:S01]  /*03d0*/  SEL R33, R9, 0xff800000, P0 ;  /* 0xff80000009217807 */ /* 0x000fe20000000000 */
[----:B------:R1:W2:Y:S01]  /*03e0*/  @P4 LDG.E.128 R4, desc[UR4][R18.64] ;  /* 0x0000000412044981 */ /* 0x0002a2000c1e1d00 */
[----:B------:R-:W-:-:S02]  /*03f0*/  SEL R22, R10, 0xff800000, P0 ;  /* 0xff8000000a167807 */ /* 0x000fc40000000000 */
[----:B------:R-:W-:Y:S02]  /*0400*/  SEL R27, R11, 0xff800000, P0 ;  /* 0xff8000000b1b7807 */ /* 0x000fe40000000000 */
[----:B------:R-:W-:Y:S02]  /*0410*/  @!P5 FSEL R24, R24, R13, P6 ;  /* 0x0000000d1818d208 */ /* 0x000fe40003000000 */
[----:B------:R-:W-:Y:S02]  /*0420*/  ISETP.GT.AND P0, PT, R0, RZ, P1 ;  /* 0x000000ff0000720c */ /* 0x000fe40000f04270 */
[----:B------:R-:W-:Y:S01]  /*0430*/  FSETP.GT.AND P5, PT, R33, R14, PT ;  /* 0x0000000e2100720b */ /* 0x000fe20003fa4000 */
[----:B------:R-:W-:Y:S01]  /*0440*/  VIADD R13, R16, 0xffffe200 ;  /* 0xffffe200100d7836 */ /* 0x000fe20000000000 */
[----:B------:R-:W-:Y:S02]  /*0450*/  CS2R R8, SRZ ;  /* 0x0000000000087805 */ /* 0x000fe4000001ff00 */
[----:B------:R-:W-:-:S02]  /*0460*/  CS2R R10, SRZ ;  /* 0x00000000000a7805 */ /* 0x000fc4000001ff00 */
[----:B------:R-:W-:Y:S01]  /*0470*/  FSETP.NAN.AND P6, PT, R33, R33, PT ;  /* 0x000000212100720b */ /* 0x000fe20003fc8000 */
[----:B------:R-:W-:Y:S01]  /*0480*/  IMAD.WIDE R12, R13, 0x4, R20 ;  /* 0x000000040d0c7825 */ /* 0x000fe200078e0214 */
[----:B------:R-:W-:-:S04]  /*0490*/  FSETP.GT.AND P1, PT, R22, R15, PT ;  /* 0x0000000f1600720b */ /* 0x000fc80003f24000 */
[----:B------:R3:W4:Y:S01]  /*04a0*/  @P0 LDG.E.128 R8, desc[UR4][R12.64] ;  /* 0x000000040c080981 */ /* 0x000722000c1e1d00 */
[----:B------:R-:W-:Y:S02]  /*04b0*/  @!P5 FSEL R33, R33, R14, P6 ;  /* 0x0000000e2121d208 */ /* 0x000fe40003000000 */
[----:B------:R-:W-:Y:S01]  /*04c0*/  FSETP.GT.AND P5, PT, R27, R26, PT ;  /* 0x0000001a1b00720b */ /* 0x000fe20003fa4000 */
[----:B-1----:R-:W-:Y:S01]  /*04d0*/  VIADD R18, R2, 0x1 ;  /* 0x0000000102127836 */ /* 0x002fe20000000000 */
[----:B------:R-:W-:-:S04]  /*04e0*/  FSETP.NAN.AND P6, PT, R22, R22, PT ;  /* 0x000000161600720b */ /* 0x000fc80003fc8000 */
[----:B------:R-:W-:Y:S02]  /*04f0*/  @!P1 FSEL R22, R22, R15, P6 ;  /* 0x0000000f16169208 */ /* 0x000fe40003000000 */
[----:B------:R-:W-:Y:S02]  /*0500*/  FSETP.NAN.AND P6, PT, R27, R27, PT ;  /* 0x0000001b1b00720b */ /* 0x000fe40003fc8000 */
[----:B------:R-:W-:-:S03]  /*0510*/  ISETP.GE.U32.AND P1, PT, R18, 0x40, PT ;  /* 0x000000401200780c */ /* 0x000fc60003f26070 */
[----:B------:R-:W-:Y:S02]  /*0520*/  @!P5 FSEL R27, R27, R26, P6 ;  /* 0x0000001a1b1bd208 */ /* 0x000fe40003000000 */
[----:B------:R-:W-:Y:S02]  /*0530*/  ISETP.GT.AND P5, PT, R17, RZ, !P1 ;  /* 0x000000ff1100720c */ /* 0x000fe40004fa4270 */
[----:B---3--:R-:W-:Y:S02]  /*0540*/  CS2R R12, SRZ ;  /* 0x00000000000c7805 */ /* 0x008fe4000001ff00 */
[----:B------:R-:W-:-:S09]  /*0550*/  CS2R R14, SRZ ;  /* 0x00000000000e7805 */ /* 0x000fd2000001ff00 */
[----:B------:R-:W3:Y:S01]  /*0560*/  @P5 LDG.E.128 R12, desc[UR4][R28.64] ;  /* 0x000000041c0c5981 */ /* 0x000ee2000c1e1d00 */
[----:B--2---:R-:W-:Y:S02]  /*0570*/  SEL R4, R4, 0xff800000, P4 ;  /* 0xff80000004047807 */ /* 0x004fe40002000000 */
[----:B------:R-:W-:Y:S02]  /*0580*/  SEL R6, R6, 0xff800000, P4 ;  /* 0xff80000006067807 */ /* 0x000fe40002000000 */
[----:B------:R-:W-:Y:S02]  /*0590*/  SEL R26, R7, 0xff800000, P4 ;  /* 0xff800000071a7807 */ /* 0x000fe40002000000 */
[----:B----4-:R-:W-:Y:S02]  /*05a0*/  SEL R31, R8, 0xff800000, P0 ;  /* 0xff800000081f7807 */ /* 0x010fe40000000000 */
[----:B------:R-:W-:Y:S02]  /*05b0*/  SEL R8, R5, 0xff800000, P4 ;  /* 0xff80000005087807 */ /* 0x000fe40002000000 */
[----:B------:R-:W-:-:S02]  /*05c0*/  FSETP.GT.AND P6, PT, R31, R4, PT ;  /* 0x000000041f00720b */ /* 0x000fc40003fc4000 */
[----:B------:R-:W-:-:S04]  /*05d0*/  SEL R19, R9, 0xff800000, P0 ;  /* 0xff80000009137807 */ /* 0x000fc80000000000 */
[----:B------:R-:W-:Y:S02]  /*05e0*/  FSETP.GT.AND P4, PT, R19, R8, PT ;  /* 0x000000081300720b */ /* 0x000fe40003f84000 */
[----:B------:R-:W-:Y:S02]  /*05f0*/  SEL R23, R10, 0xff800000, P0 ;  /* 0xff8000000a177807 */ /* 0x000fe40000000000 */
[----:B------:R-:W-:Y:S02]  /*0600*/  SEL R25, R11, 0xff800000, P0 ;  /* 0xff8000000b197807 */ /* 0x000fe40000000000 */
[----:B------:R-:W-:-:S04]  /*0610*/  FSETP.NAN.AND P0, PT, R31, R31, PT ;  /* 0x0000001f1f00720b */ /* 0x000fc80003f08000 */
[----:B------:R-:W-:Y:S02]  /*0620*/  @!P6 FSEL R31, R31, R4, P0 ;  /* 0x000000041f1fe208 */ /* 0x000fe40000000000 */
[----:B------:R-:W-:Y:S02]  /*0630*/  FSETP.GT.AND P0, PT, R23, R6, PT ;  /* 0x000000061700720b */ /* 0x000fe40003f04000 */
[----:B------:R-:W-:-:S04]  /*0640*/  FSETP.NAN.AND P6, PT, R19, R19, PT ;  /* 0x000000131300720b */ /* 0x000fc80003fc8000 */
[----:B------:R-:W-:Y:S02]  /*0650*/  @!P4 FSEL R19, R19, R8, P6 ;  /* 0x000000081313c208 */ /* 0x000fe40003000000 */
[----:B------:R-:W-:Y:S02]  /*0660*/  FSETP.GT.AND P4, PT, R25, R26, PT ;  /* 0x0000001a1900720b */ /* 0x000fe40003f84000 */
[C---:B------:R-:W-:Y:S02]  /*0670*/  FSETP.NAN.AND P6, PT, R23.reuse, R23, PT ;  /* 0x000000171700720b */ /* 0x040fe40003fc8000 */
[----:B---3--:R-:W-:Y:S02]  /*0680*/  SEL R29, R12, 0xff800000, P5 ;  /* 0xff8000000c1d7807 */ /* 0x008fe40002800000 */
[----:B------:R-:W-:Y:S02]  /*0690*/  @!P0 FSEL R23, R23, R6, P6 ;  /* 0x0000000617178208 */ /* 0x000fe40003000000 */
[----:B------:R-:W-:-:S02]  /*06a0*/  FSETP.NAN.AND P6, PT, R25, R25, PT ;  /* 0x000000191900720b */ /* 0x000fc40003fc8000 */
[-C--:B------:R-:W-:Y:S02]  /*06b0*/  FSETP.NAN.AND P0, PT, R29, R29.reuse, PT ;  /* 0x0000001d1d00720b */ /* 0x080fe40003f08000 */
[----:B------:R-:W-:Y:S02]  /*06c0*/  SEL R30, R13, 0xff800000, P5 ;  /* 0xff8000000d1e7807 */ /* 0x000fe40002800000 */
[----:B------:R-:W-:Y:S02]  /*06d0*/  @!P4 FSEL R25, R25, R26, P6 ;  /* 0x0000001a1919c208 */ /* 0x000fe40003000000 */
[----:B------:R-:W-:Y:S01]  /*06e0*/  FSETP.NAN.AND P4, PT, R30, R30, PT ;  /* 0x0000001e1e00720b */ /* 0x000fe20003f88000 */
[----:B------:R-:W-:Y:S01]  /*06f0*/  VIADD R12, R3, 0x1 ;  /* 0x00000001030c7836 */ /* 0x000fe20000000000 */
[----:B------:R-:W-:-:S05]  /*0700*/  FSETP.GEU.AND P6, PT, R24, R29, PT ;  /* 0x0000001d1800720b */ /* 0x000fca0003fce000 */
[----:B------:R-:W-:Y:S02]  /*0710*/  @!P0 FSEL R29, R29, R24, !P6 ;  /* 0x000000181d1d8208 */ /* 0x000fe40007000000 */
[----:B------:R-:W-:Y:S02]  /*0720*/  FSETP.GEU.AND P6, PT, R33, R30, PT ;  /* 0x0000001e2100720b */ /* 0x000fe40003fce000 */
[----:B------:R-:W-:Y:S02]  /*0730*/  ISETP.GE.U32.AND P0, PT, R12, 0x40, PT ;  /* 0x000000400c00780c */ /* 0x000fe40003f06070 */
[----:B------:R-:W-:Y:S02]  /*0740*/  @!P4 FSEL R30, R30, R33, !P6 ;  /* 0x000000211e1ec208 */ /* 0x000fe40007000000 */
[----:B------:R-:W-:Y:S01]  /*0750*/  ISETP.GT.AND P4, PT, R0, RZ, !P0 ;  /* 0x000000ff0000720c */ /* 0x000fe20004784270 */
[----:B------:R-:W-:Y:S01]  /*0760*/  VIADD R9, R16, 0xffffe280 ;  /* 0xffffe28010097836 */ /* 0x000fe20000000000 */
[----:B------:R-:W-:-:S02]  /*0770*/  CS2R R4, SRZ ;  /* 0x0000000000047805 */ /* 0x000fc4000001ff00 */
[----:B------:R-:W-:Y:S01]  /*0780*/  CS2R R6, SRZ ;  /* 0x0000000000067805 */ /* 0x000fe2000001ff00 */
[----:B------:R-:W-:-:S08]  /*0790*/  IMAD.WIDE R8, R9, 0x4, R20 ;  /* 0x0000000409087825 */ /* 0x000fd000078e0214 */
[----:B------:R1:W2:Y:S01]  /*07a0*/  @P4 LDG.E.128 R4, desc[UR4][R8.64] ;  /* 0x0000000408044981 */ /* 0x0002a2000c1e1d00 */
[----:B------:R-:W-:Y:S01]  /*07b0*/  ISETP.GT.AND P3, PT, R17, -0x1, P3 ;  /* 0xffffffff1100780c */ /* 0x000fe20001f64270 */
[----:B------:R-:W-:Y:S01]  /*07c0*/  VIADD R37, R16, 0xffffff80 ;  /* 0xffffff8010257836 */ /* 0x000fe20000000000 */
[----:B------:R-:W-:-:S03]  /*07d0*/  CS2R R10, SRZ ;  /* 0x00000000000a7805 */ /* 0x000fc6000001ff00 */
[----:B------:R-:W-:Y:S01]  /*07e0*/  IMAD.WIDE R36, R37, 0x4, R20 ;  /* 0x0000000425247825 */ /* 0x000fe200078e0214 */
[----:B-1----:R-:W-:-:S07]  /*07f0*/  CS2R R8, SRZ ;  /* 0x0000000000087805 */ /* 0x002fce000001ff00 */
[----:B------:R1:W3:Y:S01]  /*0800*/  @P3 LDG.E.128 R8, desc[UR4][R36.64] ;  /* 0x0000000424083981 */ /* 0x0002e2000c1e1d00 */
[----:B------:R-:W-:Y:S02]  /*0810*/  ISETP.GT.AND P2, PT, R0, -0x1, P2 ;  /* 0xffffffff0000780c */ /* 0x000fe40001744270 */
[----:B------:R-:W-:Y:S01]  /*0820*/  SEL R13, R14, 0xff800000, P5 ;  /* 0xff8000000e0d7807 */ /* 0x000fe20002800000 */
[----:B-1----:R-:W-:-:S03]  /*0830*/  IMAD.WIDE R36, R16, 0x4, R20 ;  /* 0x0000000410247825 */ /* 0x002fc600078e0214 */
[-C--:B------:R-:W-:Y:S02]  /*0840*/  FSETP.NAN.AND P6, PT, R13, R13.reuse, PT ;  /* 0x0000000d0d00720b */ /* 0x080fe40003fc8000 */
[----:B------:R-:W-:Y:S02]  /*0850*/  SEL R32, R15, 0xff800000, P5 ;  /* 0xff8000000f207807 */ /* 0x000fe40002800000 */
[----:B------:R-:W-:-:S09]  /*0860*/  FSETP.GEU.AND P5, PT, R22, R13, PT ;  /* 0x0000000d1600720b */ /* 0x000fd20003fae000 */
[----:B------:R-:W-:Y:S02]  /*0870*/  @!P6 FSEL R13, R13, R22, !P5 ;  /* 0x000000160d0de208 */ /* 0x000fe40006800000 */
[-C--:B------:R-:W-:Y:S02]  /*0880*/  FSETP.NAN.AND P5, PT, R32, R32.reuse, PT ;  /* 0x000000202000720b */ /* 0x080fe40003fa8000 */
[----:B------:R-:W-:Y:S02]  /*0890*/  FSETP.GEU.AND P6, PT, R27, R32, PT ;  /* 0x000000201b00720b */ /* 0x000fe40003fce000 */
[----:B--2---:R-:W-:Y:S02]  /*08a0*/  SEL R34, R4, 0xff800000, P4 ;  /* 0xff80000004227807 */ /* 0x004fe40002000000 */
[----:B------:R-:W-:Y:S02]  /*08b0*/  SEL R24, R5, 0xff800000, P4 ;  /* 0xff80000005187807 */ /* 0x000fe40002000000 */
[----:B------:R-:W-:-:S02]  /*08c0*/  CS2R R4, SRZ ;  /* 0x0000000000047805 */ /* 0x000fc4000001ff00 */
[----:B------:R-:W-:Y:S02]  /*08d0*/  SEL R14, R6, 0xff800000, P4 ;  /* 0xff800000060e7807 */ /* 0x000fe40002000000 */
[----:B------:R-:W-:Y:S02]  /*08e0*/  SEL R26, R7, 0xff800000, P4 ;  /* 0xff800000071a7807 */ /* 0x000fe40002000000 */
[----:B------:R-:W-:-:S06]  /*08f0*/  CS2R R6, SRZ ;  /* 0x0000000000067805 */ /* 0x000fcc000001ff00 */
[----:B------:R-:W2:Y:S01]  /*0900*/  @P2 LDG.E.128 R4, desc[UR4][R36.64+0x600] ;  /* 0x0006000424042981 */ /* 0x000ea2000c1e1d00 */
[----:B------:R-:W-:Y:S02]  /*0910*/  @!P5 FSEL R32, R32, R27, !P6 ;  /* 0x0000001b2020d208 */ /* 0x000fe40007000000 */
[-C--:B------:R-:W-:Y:S02]  /*0920*/  FSETP.NAN.AND P6, PT, R34, R34.reuse, PT ;  /* 0x000000222200720b */ /* 0x080fe40003fc8000 */
[----:B------:R-:W-:-:S11]  /*0930*/  FSETP.GEU.AND P5, PT, R31, R34, PT ;  /* 0x000000221f00720b */ /* 0x000fd60003fae000 */
[----:B------:R-:W-:Y:S02]  /*0940*/  @!P6 FSEL R34, R34, R31, !P5 ;  /* 0x0000001f2222e208 */ /* 0x000fe40006800000 */
[----:B------:R-:W-:Y:S02]  /*0950*/  FSETP.NAN.AND P6, PT, R24, R24, PT ;  /* 0x000000181800720b */ /* 0x000fe40003fc8000 */
[----:B------:R-:W-:Y:S02]  /*0960*/  FSETP.NAN.AND P5, PT, R14, R14, PT ;  /* 0x0000000e0e00720b */ /* 0x000fe40003fa8000 */
[----:B------:R-:W-:Y:S02]  /*0970*/  FSETP.GEU.AND P4, PT, R19, R24, PT ;  /* 0x000000181300720b */ /* 0x000fe40003f8e000 */
[----:B---3--:R-:W-:-:S07]  /*0980*/  SEL R28, R8, 0xff800000, P3 ;  /* 0xff800000081c7807 */ /* 0x008fce0001800000 */
[----:B------:R-:W-:Y:S02]  /*0990*/  @!P6 FSEL R24, R24, R19, !P4 ;  /* 0x000000131818e208 */ /* 0x000fe40006000000 */
[----:B------:R-:W-:Y:S02]  /*09a0*/  FSETP.NAN.AND P4, PT, R26, R26, PT ;  /* 0x0000001a1a00720b */ /* 0x000fe40003f88000 */
[----:B------:R-:W-:-:S04]  /*09b0*/  FSETP.GEU.AND P6, PT, R23, R14, PT ;  /* 0x0000000e1700720b */ /* 0x000fc80003fce000 */
[----:B------:R-:W-:Y:S02]  /*09c0*/  @!P5 FSEL R14, R14, R23, !P6 ;  /* 0x000000170e0ed208 */ /* 0x000fe40007000000 */
[----:B------:R-:W-:Y:S02]  /*09d0*/  FSETP.NAN.AND P5, PT, R28, R28, PT ;  /* 0x0000001c1c00720b */ /* 0x000fe40003fa8000 */
[----:B------:R-:W-:Y:S02]  /*09e0*/  FSETP.GEU.AND P6, PT, R25, R26, PT ;  /* 0x0000001a1900720b */ /* 0x000fe40003fce000 */
[----:B------:R-:W-:Y:S02]  /*09f0*/  SEL R22, R10, 0xff800000, P3 ;  /* 0xff8000000a167807 */ /* 0x000fe40001800000 */
[----:B------:R-:W-:Y:S02]  /*0a00*/  @!P4 FSEL R26, R26, R25, !P6 ;  /* 0x000000191a1ac208 */ /* 0x000fe40007000000 */
[----:B------:R-:W-:-:S05]  /*0a10*/  FSETP.GEU.AND P4, PT, R29, R28, PT ;  /* 0x0000001c1d00720b */ /* 0x000fca0003f8e000 */
[----:B------:R-:W-:Y:S02]  /*0a20*/  @!P5 FSEL R28, R28, R29, !P4 ;  /* 0x0000001d1c1cd208 */ /* 0x000fe40006000000 */
[-C--:B------:R-:W-:Y:S02]  /*0a30*/  FSETP.NAN.AND P4, PT, R22, R22.reuse, PT ;  /* 0x000000161600720b */ /* 0x080fe40003f88000 */
[----:B------:R-:W-:Y:S02]  /*0a40*/  SEL R29, R9, 0xff800000, P3 ;  /* 0xff800000091d7807 */ /* 0x000fe40001800000 */
[----:B------:R-:W-:Y:S02]  /*0a50*/  SEL R27, R11, 0xff800000, P3 ;  /* 0xff8000000b1b7807 */ /* 0x000fe40001800000 */
[----:B------:R-:W-:-:S07]  /*0a60*/  FSETP.GEU.AND P3, PT, R13, R22, PT ;  /* 0x000000160d00720b */ /* 0x000fce0003f6e000 */
[----:B------:R-:W-:Y:S02]  /*0a70*/  @!P4 FSEL R22, R22, R13, !P3 ;  /* 0x0000000d1616c208 */ /* 0x000fe40005800000 */
[----:B------:R-:W-:Y:S02]  /*0a80*/  CS2R R8, SRZ ;  /* 0x0000000000087805 */ /* 0x000fe4000001ff00 */
[----:B------:R-:W-:Y:S02]  /*0a90*/  CS2R R10, SRZ ;  /* 0x00000000000a7805 */ /* 0x000fe4000001ff00 */
[----:B--2---:R-:W-:Y:S02]  /*0aa0*/  SEL R31, R4, 0xff800000, P2 ;  /* 0xff800000041f7807 */ /* 0x004fe40001000000 */
[----:B------:R-:W-:-:S04]  /*0ab0*/  LOP3.LUT R4, R17, R2, RZ, 0xfc, !PT ;  /* 0x0000000211047212 */ /* 0x000fc800078efcff */
[----:B------:R-:W-:-:S13]  /*0ac0*/  ISETP.GT.AND P3, PT, R4, -0x1, PT ;  /* 0xffffffff0400780c */ /* 0x000fda0003f64270 */
[----:B------:R-:W2:Y:S01]  /*0ad0*/  @P3 LDG.E.128 R8, desc[UR4][R36.64] ;  /* 0x0000000424083981 */ /* 0x000ea2000c1e1d00 */
[-C--:B------:R-:W-:Y:S02]  /*0ae0*/  FSETP.NAN.AND P5, PT, R29, R29.reuse, PT ;  /* 0x0000001d1d00720b */ /* 0x080fe40003fa8000 */
[----:B------:R-:W-:-:S11]  /*0af0*/  FSETP.GEU.AND P6, PT, R30, R29, PT ;  /* 0x0000001d1e00720b */ /* 0x000fd60003fce000 */
[----:B------:R-:W-:Y:S02]  /*0b00*/  @!P5 FSEL R29, R29, R30, !P6 ;  /* 0x0000001e1d1dd208 */ /* 0x000fe40007000000 */
[----:B------:R-:W-:Y:S02]  /*0b10*/  FSETP.NAN.AND P5, PT, R27, R27, PT ;  /* 0x0000001b1b00720b */ /* 0x000fe40003fa8000 */
[----:B------:R-:W-:Y:S02]  /*0b20*/  FSETP.NAN.AND P6, PT, R31, R31, PT ;  /* 0x0000001f1f00720b */ /* 0x000fe40003fc8000 */
[----:B------:R-:W-:Y:S02]  /*0b30*/  FSETP.GEU.AND P4, PT, R32, R27, PT ;  /* 0x0000001b2000720b */ /* 0x000fe40003f8e000 */
[----:B------:R-:W-:-:S07]  /*0b40*/  SEL R15, R6, 0xff800000, P2 ;  /* 0xff800000060f7807 */ /* 0x000fce0001000000 */
[----:B------:R-:W-:Y:S02]  /*0b50*/  @!P5 FSEL R27, R27, R32, !P4 ;  /* 0x000000201b1bd208 */ /* 0x000fe40006000000 */
[----:B------:R-:W-:-:S04]  /*0b60*/  FSETP.GEU.AND P4, PT, R34, R31, PT ;  /* 0x0000001f2200720b */ /* 0x000fc80003f8e000 */
[----:B------:R-:W-:Y:S02]  /*0b70*/  @!P6 FSEL R31, R31, R34, !P4 ;  /* 0x000000221f1fe208 */ /* 0x000fe40006000000 */
[-C--:B------:R-:W-:Y:S02]  /*0b80*/  FSETP.NAN.AND P4, PT, R15, R15.reuse, PT ;  /* 0x0000000f0f00720b */ /* 0x080fe40003f88000 */
[----:B------:R-:W-:Y:S02]  /*0b90*/  SEL R13, R5, 0xff800000, P2 ;  /* 0xff800000050d7807 */ /* 0x000fe40001000000 */
[----:B------:R-:W-:Y:S02]  /*0ba0*/  SEL R23, R7, 0xff800000, P2 ;  /* 0xff80000007177807 */ /* 0x000fe40001000000 */
[----:B------:R-:W-:Y:S02]  /*0bb0*/  FSETP.GEU.AND P2, PT, R14, R15, PT ;  /* 0x0000000f0e00720b */ /* 0x000fe40003f4e000 */
[----:B------:R-:W-:-:S05]  /*0bc0*/  LOP3.LUT R4, R0, R3, RZ, 0xfc, !PT ;  /* 0x0000000300047212 */ /* 0x000fca00078efcff */
[----:B------:R-:W-:Y:S02]  /*0bd0*/  @!P4 FSEL R15, R15, R14, !P2 ;  /* 0x0000000e0f0fc208 */ /* 0x000fe40005000000 */
[----:B------:R-:W-:Y:S02]  /*0be0*/  ISETP.GT.AND P2, PT, R4, -0x1, PT ;  /* 0xffffffff0400780c */ /* 0x000fe40003f44270 */
[----:B------:R-:W-:Y:S02]  /*0bf0*/  CS2R R4, SRZ ;  /* 0x0000000000047805 */ /* 0x000fe4000001ff00 */
[----:B------:R-:W-:-:S09]  /*0c00*/  CS2R R6, SRZ ;  /* 0x0000000000067805 */ /* 0x000fd2000001ff00 */
[----:B------:R-:W3:Y:S01]  /*0c10*/  @P2 LDG.E.128 R4, desc[UR4][R36.64+0x800] ;  /* 0x0008000424042981 */ /* 0x000ee2000c1e1d00 */
[----:B------:R-:W-:Y:S02]  /*0c20*/  ISETP.GT.AND P1, PT, R17, -0x1, !P1 ;  /* 0xffffffff1100780c */ /* 0x000fe40004f24270 */
[----:B--2---:R-:W-:Y:S02]  /*0c30*/  SEL R25, R8, 0xff800000, P3 ;  /* 0xff80000008197807 */ /* 0x004fe40001800000 */
[----:B------:R-:W-:Y:S02]  /*0c40*/  SEL R14, R9, 0xff800000, P3 ;  /* 0xff800000090e7807 */ /* 0x000fe40001800000 */
[----:B------:R-:W-:Y:S02]  /*0c50*/  CS2R R8, SRZ ;  /* 0x0000000000087805 */ /* 0x000fe4000001ff00 */
[----:B------:R-:W-:Y:S02]  /*0c60*/  SEL R19, R10, 0xff800000, P3 ;  /* 0xff8000000a137807 */ /* 0x000fe40001800000 */
[----:B------:R-:W-:-:S02]  /*0c70*/  SEL R32, R11, 0xff800000, P3 ;  /* 0xff8000000b207807 */ /* 0x000fc40001800000 */
[----:B------:R-:W-:-:S06]  /*0c80*/  CS2R R10, SRZ ;  /* 0x00000000000a7805 */ /* 0x000fcc000001ff00 */
[----:B------:R1:W2:Y:S01]  /*0c90*/  @P1 LDG.E.128 R8, desc[UR4][R36.64+0x200] ;  /* 0x0002000424081981 */ /* 0x0002a2000c1e1d00 */
[-C--:B------:R-:W-:Y:S02]  /*0ca0*/  FSETP.NAN.AND P5, PT, R13, R13.reuse, PT ;  /* 0x0000000d0d00720b */ /* 0x080fe40003fa8000 */
[----:B------:R-:W-:-:S11]  /*0cb0*/  FSETP.GEU.AND P6, PT, R24, R13, PT ;  /* 0x0000000d1800720b */ /* 0x000fd60003fce000 */
[----:B------:R-:W-:Y:S02]  /*0cc0*/  @!P5 FSEL R13, R13, R24, !P6 ;  /* 0x000000180d0dd208 */ /* 0x000fe40007000000 */
[----:B------:R-:W-:Y:S02]  /*0cd0*/  FSETP.NAN.AND P5, PT, R23, R23, PT ;  /* 0x000000171700720b */ /* 0x000fe40003fa8000 */
[----:B------:R-:W-:Y:S02]  /*0ce0*/  FSETP.NAN.AND P6, PT, R25, R25, PT ;  /* 0x000000191900720b */ /* 0x000fe40003fc8000 */
[----:B------:R-:W-:-:S09]  /*0cf0*/  FSETP.GEU.AND P4, PT, R26, R23, PT ;  /* 0x000000171a00720b */ /* 0x000fd20003f8e000 */
[----:B------:R-:W-:Y:S02]  /*0d00*/  @!P5 FSEL R23, R23, R26, !P4 ;  /* 0x0000001a1717d208 */ /* 0x000fe40006000000 */
[----:B------:R-:W-:-:S04]  /*0d10*/  FSETP.GEU.AND P4, PT, R28, R25, PT ;  /* 0x000000191c00720b */ /* 0x000fc80003f8e000 */
[----:B------:R-:W-:Y:S02]  /*0d20*/  @!P6 FSEL R25, R25, R28, !P4 ;  /* 0x0000001c1919e208 */ /* 0x000fe40006000000 */
[-C--:B------:R-:W-:Y:S02]  /*0d30*/  FSETP.NAN.AND P4, PT, R14, R14.reuse, PT ;  /* 0x0000000e0e00720b */ /* 0x080fe40003f88000 */
[----:B------:R-:W-:-:S11]  /*0d40*/  FSETP.GEU.AND P5, PT, R29, R14, PT ;  /* 0x0000000e1d00720b */ /* 0x000fd60003fae000 */
[----:B------:R-:W-:Y:S02]  /*0d50*/  @!P4 FSEL R14, R14, R29, !P5 ;  /* 0x0000001d0e0ec208 */ /* 0x000fe40006800000 */
[----:B------:R-:W-:Y:S02]  /*0d60*/  FSETP.NAN.AND P5, PT, R19, R19, PT ;  /* 0x000000131300720b */ /* 0x000fe40003fa8000 */
[----:B---3--:R-:W-:-:S04]  /*0d70*/  SEL R34, R4, 0xff800000, P2 ;  /* 0xff80000004227807 */ /* 0x008fc80001000000 */
[----:B------:R-:W-:Y:S02]  /*0d80*/  FSETP.NAN.AND P3, PT, R34, R34, PT ;  /* 0x000000222200720b */ /* 0x000fe40003f68000 */
[----:B------:R-:W-:Y:S02]  /*0d90*/  FSETP.GEU.AND P6, PT, R22, R19, PT ;  /* 0x000000131600720b */ /* 0x000fe40003fce000 */
[----:B------:R-:W-:-:S03]  /*0da0*/  FSETP.NAN.AND P4, PT, R32, R32, PT ;  /* 0x000000202000720b */ /* 0x000fc60003f88000 */
[----:B------:R-:W-:Y:S02]  /*0db0*/  @!P5 FSEL R19, R19, R22, !P6 ;  /* 0x000000161313d208 */ /* 0x000fe40007000000 */
[----:B------:R-:W-:Y:S02]  /*0dc0*/  FSETP.GEU.AND P6, PT, R31, R34, PT ;  /* 0x000000221f00720b */ /* 0x000fe40003fce000 */
[----:B------:R-:W-:Y:S02]  /*0dd0*/  SEL R26, R5, 0xff800000, P2 ;  /* 0xff800000051a7807 */ /* 0x000fe40001000000 */
[----:B------:R-:W-:Y:S02]  /*0de0*/  @!P3 FSEL R34, R34, R31, !P6 ;  /* 0x0000001f2222b208 */ /* 0x000fe40007000000 */
[----:B------:R-:W-:Y:S02]  /*0df0*/  FSETP.GEU.AND P5, PT, R27, R32, PT ;  /* 0x000000201b00720b */ /* 0x000fe40003fae000 */
[----:B------:R-:W-:-:S02]  /*0e00*/  FSETP.NAN.AND P3, PT, R26, R26, PT ;  /* 0x0000001a1a00720b */ /* 0x000fc40003f68000 */
[----:B------:R-:W-:Y:S02]  /*0e10*/  SEL R22, R6, 0xff800000, P2 ;  /* 0xff80000006167807 */ /* 0x000fe40001000000 */
[----:B------:R-:W-:Y:S02]  /*0e20*/  @!P4 FSEL R32, R32, R27, !P5 ;  /* 0x0000001b2020c208 */ /* 0x000fe40006800000 */
[----:B------:R-:W-:Y:S02]  /*0e30*/  FSETP.NAN.AND P4, PT, R22, R22, PT ;  /* 0x000000161600720b */ /* 0x000fe40003f88000 */
[----:B------:R-:W-:Y:S02]  /*0e40*/  FSETP.GEU.AND P6, PT, R13, R26, PT ;  /* 0x0000001a0d00720b */ /* 0x000fe40003fce000 */
[----:B------:R-:W-:Y:S02]  /*0e50*/  SEL R28, R7, 0xff800000, P2 ;  /* 0xff800000071c7807 */ /* 0x000fe40001000000 */
[----:B------:R-:W-:-:S02]  /*0e60*/  ISETP.GT.AND P0, PT, R0, -0x1, !P0 ;  /* 0xffffffff0000780c */ /* 0x000fc40004704270 */
[----:B------:R-:W-:Y:S01]  /*0e70*/  @!P3 FSEL R26, R26, R13, !P6 ;  /* 0x0000000d1a1ab208 */ /* 0x000fe20007000000 */
[----:B-1----:R-:W-:Y:S01]  /*0e80*/  VIADD R37, R16, 0x280 ;  /* 0x0000028010257836 */ /* 0x002fe20000000000 */
[----:B------:R-:W-:Y:S02]  /*0e90*/  FSETP.NAN.AND P2, PT, R28, R28, PT ;  /* 0x0000001c1c00720b */ /* 0x000fe40003f48000 */
[----:B------:R-:W-:Y:S02]  /*0ea0*/  FSETP.GEU.AND P3, PT, R15, R22, PT ;  /* 0x000000160f00720b */ /* 0x000fe40003f6e000 */
[----:B------:R-:W-:Y:S02]  /*0eb0*/  CS2R R4, SRZ ;  /* 0x0000000000047805 */ /* 0x000fe4000001ff00 */
[----:B------:R-:W-:Y:S01]  /*0ec0*/  CS2R R6, SRZ ;  /* 0x0000000000067805 */ /* 0x000fe2000001ff00 */
[----:B------:R-:W-:Y:S01]  /*0ed0*/  IMAD.WIDE R36, R37, 0x4, R20 ;  /* 0x0000000425247825 */ /* 0x000fe200078e0214 */
[----:B------:R-:W-:-:S02]  /*0ee0*/  @!P4 FSEL R22, R22, R15, !P3 ;  /* 0x0000000f1616c208 */ /* 0x000fc40005800000 */
[----:B------:R-:W-:Y:S02]  /*0ef0*/  FSETP.GEU.AND P3, PT, R23, R28, PT ;  /* 0x0000001c1700720b */ /* 0x000fe40003f6e000 */
[----:B------:R-:W3:Y:S02]  /*0f00*/  @P0 LDG.E.128 R4, desc[UR4][R36.64] ;  /* 0x0000000424040981 */ /* 0x000ee4000c1e1d00 */
[----:B------:R-:W-:Y:S01]  /*0f10*/  @!P2 FSEL R28, R28, R23, !P3 ;  /* 0x000000171c1ca208 */ /* 0x000fe20005800000 */
[----:B------:R-:W-:Y:S02]  /*0f20*/  VIADD R15, R17, 0x1 ;  /* 0x00000001110f7836 */ /* 0x000fe40000000000 */
[----:B------:R-:W-:Y:S01]  /*0f30*/  VIADD R33, R16, 0x1f80 ;  /* 0x00001f8010217836 */ /* 0x000fe20000000000 */
[----:B--2---:R-:W-:-:S04]  /*0f40*/  SEL R30, R8, 0xff800000, P1 ;  /* 0xff800000081e7807 */ /* 0x004fc80000800000 */
[-C--:B------:R-:W-:Y:S02]  /*0f50*/  FSETP.NAN.AND P5, PT, R30, R30.reuse, PT ;  /* 0x0000001e1e00720b */ /* 0x080fe40003fa8000 */
[----:B------:R-:W-:Y:S02]  /*0f60*/  FSETP.GEU.AND P4, PT, R25, R30, PT ;  /* 0x0000001e1900720b */ /* 0x000fe40003f8e000 */
[----:B------:R-:W-:Y:S02]  /*0f70*/  SEL R27, R9, 0xff800000, P1 ;  /* 0xff800000091b7807 */ /* 0x000fe40000800000 */
[----:B------:R-:W-:-:S07]  /*0f80*/  SEL R24, R10, 0xff800000, P1 ;  /* 0xff8000000a187807 */ /* 0x000fce0000800000 */
[----:B------:R-:W-:Y:S02]  /*0f90*/  @!P5 FSEL R30, R30, R25, !P4 ;  /* 0x000000191e1ed208 */ /* 0x000fe40006000000 */
[-C--:B------:R-:W-:Y:S02]  /*0fa0*/  FSETP.NAN.AND P5, PT, R27, R27.reuse, PT ;  /* 0x0000001b1b00720b */ /* 0x080fe40003fa8000 */
[----:B------:R-:W-:Y:S02]  /*0fb0*/  FSETP.NAN.AND P3, PT, R24, R24, PT ;  /* 0x000000181800720b */ /* 0x000fe40003f68000 */
[----:B------:R-:W-:Y:S02]  /*0fc0*/  SEL R29, R11, 0xff800000, P1 ;  /* 0xff8000000b1d7807 */ /* 0x000fe40000800000 */
[----:B------:R-:W-:Y:S02]  /*0fd0*/  FSETP.GEU.AND P1, PT, R14, R27, PT ;  /* 0x0000001b0e00720b */ /* 0x000fe40003f2e000 */
[----:B------:R-:W-:-:S02]  /*0fe0*/  FSETP.NAN.AND P2, PT, R29, R29, PT ;  /* 0x0000001d1d00720b */ /* 0x000fc40003f48000 */
[----:B------:R-:W-:-:S03]  /*0ff0*/  FSETP.GEU.AND P6, PT, R19, R24, PT ;  /* 0x000000181300720b */ /* 0x000fc60003fce000 */
[----:B------:R-:W-:Y:S02]  /*1000*/  @!P5 FSEL R27, R27, R14, !P1 ;  /* 0x0000000e1b1bd208 */ /* 0x000fe40004800000 */
[----:B------:R-:W-:Y:S02]  /*1010*/  ISETP.GE.U32.AND P1, PT, R15, 0x40, PT ;  /* 0x000000400f00780c */ /* 0x000fe40003f26070 */
[----:B------:R-:W-:Y:S02]  /*1020*/  @!P3 FSEL R24, R24, R19, !P6 ;  /* 0x000000131818b208 */ /* 0x000fe40007000000 */
[----:B------:R-:W-:Y:S02]  /*1030*/  ISETP.GT.AND P3, PT, R2, RZ, !P1 ;  /* 0x000000ff0200720c */ /* 0x000fe40004f64270 */
[----:B------:R-:W-:Y:S02]  /*1040*/  FSETP.GEU.AND P5, PT, R32, R29, PT ;  /* 0x0000001d2000720b */ /* 0x000fe40003fae000 */
[----:B------:R-:W-:-:S02]  /*1050*/  CS2R R8, SRZ ;  /* 0x0000000000087805 */ /* 0x000fc4000001ff00 */
[----:B------:R-:W-:Y:S02]  /*1060*/  CS2R R10, SRZ ;  /* 0x00000000000a7805 */ /* 0x000fe4000001ff00 */
[----:B------:R-:W-:Y:S01]  /*1070*/  @!P2 FSEL R29, R29, R32, !P5 ;  /* 0x000000201d1da208 */ /* 0x000fe20006800000 */
[----:B------:R-:W-:-:S05]  /*1080*/  IMAD.WIDE R32, R33, 0x4, R20 ;  /* 0x0000000421207825 */ /* 0x000fca00078e0214 */
[----:B------:R-:W2:Y:S01]  /*1090*/  @P3 LDG.E.128 R8, desc[UR4][R32.64] ;  /* 0x0000000420083981 */ /* 0x000ea2000c1e1d00 */
[----:B------:R-:W-:Y:S01]  /*10a0*/  VIADD R31, R16, 0x2180 ;  /* 0x00002180101f7836 */ /* 0x000fe20000000000 */
[----:B---3--:R-:W-:-:S04]  /*10b0*/  SEL R13, R4, 0xff800000, P0 ;  /* 0xff800000040d7807 */ /* 0x008fc80000000000 */
        /* <DEDUP_REMOVED lines=9> */
[----:B------:R-:W-:-:S05]  /*1150*/  FSETP.NAN.AND P2, PT, R19, R19, PT ;  /* 0x000000131300720b */ /* 0x000fca0003f48000 */
[----:B------:R-:W-:Y:S01]  /*1160*/  @!P4 FSEL R25, R25, R26, !P0 ;  /* 0x0000001a1919c208 */ /* 0x000fe20004000000 */
[----:B------:R-:W-:Y:S01]  /*1170*/  VIADD R26, R0, 0x1 ;  /* 0x00000001001a7836 */ /* 0x000fe20000000000 */
[----:B------:R-:W-:Y:S02]  /*1180*/  FSETP.GEU.AND P0, PT, R22, R14, PT ;  /* 0x0000000e1600720b */ /* 0x000fe40003f0e000 */
[----:B------:R-:W-:Y:S02]  /*1190*/  FSETP.GEU.AND P6, PT, R28, R19, PT ;  /* 0x000000131c00720b */ /* 0x000fe40003fce000 */
[----:B------:R-:W-:Y:S02]  /*11a0*/  @!P5 FSEL R14, R14, R22, !P0 ;  /* 0x000000160e0ed208 */ /* 0x000fe40004000000 */
[----:B------:R-:W-:Y:S02]  /*11b0*/  ISETP.GE.U32.AND P0, PT, R26, 0x40, PT ;  /* 0x000000401a00780c */ /* 0x000fe40003f06070 */
[----:B------:R-:W-:-:S02]  /*11c0*/  @!P2 FSEL R19, R19, R28, !P6 ;  /* 0x0000001c1313a208 */ /* 0x000fc40007000000 */
[----:B------:R-:W-:Y:S02]  /*11d0*/  ISETP.GT.AND P2, PT, R3, RZ, !P0 ;  /* 0x000000ff0300720c */ /* 0x000fe40004744270 */
[----:B------:R-:W-:Y:S02]  /*11e0*/  CS2R R4, SRZ ;  /* 0x0000000000047805 */ /* 0x000fe4000001ff00 */
[----:B------:R-:W-:Y:S02]  /*11f0*/  CS2R R6, SRZ ;  /* 0x0000000000067805 */ /* 0x000fe4000001ff00 */
[----:B--2---:R-:W-:-:S04]  /*1200*/  SEL R23, R8, 0xff800000, P3 ;  /* 0xff80000008177807 */ /* 0x004fc80001800000 */
[-C--:B------:R-:W-:Y:S02]  /*1210*/  FSETP.NAN.AND P4, PT, R23, R23.reuse, PT ;  /* 0x000000171700720b */ /* 0x080fe40003f88000 */
[----:B------:R-:W-:-:S11]  /*1220*/  FSETP.GEU.AND P5, PT, R30, R23, PT ;  /* 0x000000171e00720b */ /* 0x000fd60003fae000 */
[----:B------:R-:W-:Y:S01]  /*1230*/  @!P4 FSEL R23, R23, R30, !P5 ;  /* 0x0000001e1717c208 */ /* 0x000fe20006800000 */
[----:B------:R-:W-:-:S05]  /*1240*/  IMAD.WIDE R30, R31, 0x4, R20 ;  /* 0x000000041f1e7825 */ /* 0x000fca00078e0214 */
[----:B------:R1:W2:Y:S01]  /*1250*/  @P2 LDG.E.128 R4, desc[UR4][R30.64] ;  /* 0x000000041e042981 */ /* 0x0002a2000c1e1d00 */
[----:B------:R-:W-:Y:S02]  /*1260*/  SEL R0, R9, 0xff800000, P3 ;  /* 0xff80000009007807 */ /* 0x000fe40001800000 */
[----:B------:R-:W-:Y:S02]  /*1270*/  ISETP.GT.AND P1, PT, R2, -0x1, !P1 ;  /* 0xffffffff0200780c */ /* 0x000fe40004f24270 */
[----:B------:R-:W-:Y:S02]  /*1280*/  FSETP.NAN.AND P5, PT, R0, R0, PT ;  /* 0x000000000000720b */ /* 0x000fe40003fa8000 */
[----:B------:R-:W-:Y:S02]  /*1290*/  SEL R17, R10, 0xff800000, P3 ;  /* 0xff8000000a117807 */ /* 0x000fe40001800000 */
[----:B------:R-:W-:Y:S01]  /*12a0*/  SEL R22, R11, 0xff800000, P3 ;  /* 0xff8000000b167807 */ /* 0x000fe20001800000 */
[----:B-1----:R-:W-:Y:S01]  /*12b0*/  VIADD R31, R16, 0x2000 ;  /* 0x00002000101f7836 */ /* 0x002fe20000000000 */
[----:B------:R-:W-:-:S02]  /*12c0*/  FSETP.NAN.AND P3, PT, R17, R17, PT ;  /* 0x000000111100720b */ /* 0x000fc40003f68000 */
[----:B------:R-:W-:Y:S02]  /*12d0*/  CS2R R8, SRZ ;  /* 0x0000000000087805 */ /* 0x000fe4000001ff00 */
[----:B------:R-:W-:Y:S02]  /*12e0*/  CS2R R10, SRZ ;  /* 0x00000000000a7805 */ /* 0x000fe4000001ff00 */
[----:B------:R-:W-:Y:S01]  /*12f0*/  FSETP.NAN.AND P4, PT, R22, R22, PT ;  /* 0x000000161600720b */ /* 0x000fe20003f88000 */
[----:B------:R-:W-:Y:S01]  /*1300*/  IMAD.WIDE R30, R31, 0x4, R20 ;  /* 0x000000041f1e7825 */ /* 0x000fe200078e0214 */
[----:B------:R-:W-:-:S04]  /*1310*/  FSETP.GEU.AND P6, PT, R27, R0, PT ;  /* 0x000000001b00720b */ /* 0x000fc80003fce000 */
[----:B------:R1:W3:Y:S01]  /*1320*/  @P1 LDG.E.128 R8, desc[UR4][R30.64] ;  /* 0x000000041e081981 */ /* 0x0002e2000c1e1d00 */
[----:B------:R-:W-:Y:S02]  /*1330*/  @!P5 FSEL R0, R0, R27, !P6 ;  /* 0x0000001b0000d208 */ /* 0x000fe40007000000 */
[----:B------:R-:W-:Y:S02]  /*1340*/  FSETP.GEU.AND P5, PT, R24, R17, PT ;  /* 0x000000111800720b */ /* 0x000fe40003fae000 */
[----:B------:R-:W-:Y:S02]  /*1350*/  FSETP.GEU.AND P6, PT, R29, R22, PT ;  /* 0x000000161d00720b */ /* 0x000fe40003fce000 */
[----:B------:R-:W-:Y:S02]  /*1360*/  @!P3 FSEL R17, R17, R24, !P5 ;  /* 0x000000181111b208 */ /* 0x000fe40006800000 */
[----:B------:R-:W-:Y:S02]  /*1370*/  @!P4 FSEL R22, R22, R29, !P6 ;  /* 0x0000001d1616c208 */ /* 0x000fe40007000000 */
[----:B------:R-:W-:Y:S01]  /*1380*/  ISETP.GT.AND P0, PT, R3, -0x1, !P0 ;  /* 0xffffffff0300780c */ /* 0x000fe20004704270 */
[----:B-1----:R-:W-:Y:S01]  /*1390*/  VIADD R31, R16, 0x2200 ;  /* 0x00002200101f7836 */ /* 0x002fe20000000000 */
[----:B------:R-:W-:-:S02]  /*13a0*/  LOP3.LUT R18, R15, R18, RZ, 0xfc, !PT ;  /* 0x000000120f127212 */ /* 0x000fc400078efcff */
[----:B------:R-:W-:Y:S01]  /*13b0*/  LOP3.LUT R26, R26, R12, RZ, 0xfc, !PT ;  /* 0x0000000c1a1a7212 */ /* 0x000fe200078efcff */
[----:B------:R-:W-:-:S04]  /*13c0*/  IMAD.WIDE R30, R31, 0x4, R20 ;  /* 0x000000041f1e7825 */ /* 0x000fc800078e0214 */
[----:B------:R-:W-:Y:S01]  /*13d0*/  VIADD R3, R16, 0x2280 ;  /* 0x0000228010037836 */ /* 0x000fe20000000000 */
[----:B--2---:R-:W-:Y:S02]  /*13e0*/  SEL R2, R4, 0xff800000, P2 ;  /* 0xff80000004027807 */ /* 0x004fe40001000000 */
[----:B------:R-:W-:Y:S02]  /*13f0*/  SEL R29, R6, 0xff800000, P2 ;  /* 0xff800000061d7807 */ /* 0x000fe40001000000 */
[-C--:B------:R-:W-:Y:S02]  /*1400*/  FSETP.NAN.AND P3, PT, R2, R2.reuse, PT ;  /* 0x000000020200720b */ /* 0x080fe40003f68000 */
[----:B------:R-:W-:Y:S02]  /*1410*/  FSETP.NAN.AND P4, PT, R29, R29, PT ;  /* 0x0000001d1d00720b */ /* 0x000fe40003f88000 */
[----:B------:R-:W-:Y:S02]  /*1420*/  FSETP.GEU.AND P5, PT, R13, R2, PT ;  /* 0x000000020d00720b */ /* 0x000fe40003fae000 */
[----:B------:R-:W-:-:S07]  /*1430*/  SEL R28, R5, 0xff800000, P2 ;  /* 0xff800000051c7807 */ /* 0x000fce0001000000 */
[----:B------:R-:W-:Y:S02]  /*1440*/  @!P3 FSEL R2, R2, R13, !P5 ;  /* 0x0000000d0202b208 */ /* 0x000fe40006800000 */
[----:B------:R-:W-:Y:S02]  /*1450*/  FSETP.GEU.AND P3, PT, R14, R29, PT ;  /* 0x0000001d0e00720b */ /* 0x000fe40003f6e000 */
[----:B------:R-:W-:Y:S02]  /*1460*/  CS2R R12, SRZ ;  /* 0x00000000000c7805 */ /* 0x000fe4000001ff00 */
[----:B------:R-:W-:Y:S02]  /*1470*/  @!P4 FSEL R29, R29, R14, !P3 ;  /* 0x0000000e1d1dc208 */ /* 0x000fe40005800000 */
[----:B------:R-:W-:Y:S02]  /*1480*/  CS2R R14, SRZ ;  /* 0x00000000000e7805 */ /* 0x000fe4000001ff00 */
[----:B------:R-:W-:-:S04]  /*1490*/  FSETP.NAN.AND P6, PT, R28, R28, PT ;  /* 0x0000001c1c00720b */ /* 0x000fc80003fc8000 */
[----:B------:R-:W2:Y:S01]  /*14a0*/  @P0 LDG.E.128 R12, desc[UR4][R30.64] ;  /* 0x000000041e0c0981 */ /* 0x000ea2000c1e1d00 */
[----:B------:R-:W-:Y:S02]  /*14b0*/  ISETP.GE.U32.AND P4, PT, R18, 0x40, PT ;  /* 0x000000401200780c */ /* 0x000fe40003f86070 */
[----:B------:R-:W-:Y:S01]  /*14c0*/  FSETP.GEU.AND P5, PT, R25, R28, PT ;  /* 0x0000001c1900720b */ /* 0x000fe20003fae000 */
[----:B------:R-:W-:Y:S01]  /*14d0*/  VIADD R5, R16, 0x2080 ;  /* 0x0000208010057836 */ /* 0x000fe20000000000 */
[----:B------:R-:W-:Y:S02]  /*14e0*/  ISETP.GE.U32.AND P3, PT, R26, 0x40, PT ;  /* 0x000000401a00780c */ /* 0x000fe40003f66070 */
[----:B------:R-:W-:Y:S02]  /*14f0*/  CS2R R26, SRZ ;  /* 0x00000000001a7805 */ /* 0x000fe4000001ff00 */
[----:B------:R-:W-:Y:S02]  /*1500*/  @!P6 FSEL R28, R28, R25, !P5 ;  /* 0x000000191c1ce208 */ /* 0x000fe40006800000 */
[----:B------:R-:W-:Y:S01]  /*1510*/  CS2R R24, SRZ ;  /* 0x0000000000187805 */ /* 0x000fe2000001ff00 */
[----:B------:R-:W-:-:S05]  /*1520*/  IMAD.WIDE R4, R5, 0x4, R20 ;  /* 0x0000000405047825 */ /* 0x000fca00078e0214 */
[----:B------:R1:W4:Y:S01]  /*1530*/  @!P4 LDG.E.128 R24, desc[UR4][R4.64] ;  /* 0x000000040418c981 */ /* 0x000322000c1e1d00 */
[----:B------:R-:W-:Y:S02]  /*1540*/  SEL R18, R7, 0xff800000, P2 ;  /* 0xff80000007127807 */ /* 0x000fe40001000000 */
[----:B------:R-:W-:Y:S01]  /*1550*/  CS2R R6, SRZ ;  /* 0x0000000000067805 */ /* 0x000fe2000001ff00 */
[----:B------:R-:W-:Y:S01]  /*1560*/  IMAD.WIDE R20, R3, 0x4, R20 ;  /* 0x0000000403147825 */ /* 0x000fe200078e0214 */
[----:B-1----:R-:W-:-:S06]  /*1570*/  CS2R R4, SRZ ;  /* 0x0000000000047805 */ /* 0x002fcc000001ff00 */
[----:B------:R-:W5:Y:S01]  /*1580*/  @!P3 LDG.E.128 R4, desc[UR4][R20.64] ;  /* 0x000000041404b981 */ /* 0x000f62000c1e1d00 */
[----:B------:R-:W-:Y:S02]  /*1590*/  FSETP.NAN.AND P5, PT, R18, R18, PT ;  /* 0x000000121200720b */ /* 0x000fe40003fa8000 */
[----:B---3--:R-:W-:-:S04]  /*15a0*/  SEL R8, R8, 0xff800000, P1 ;  /* 0xff80000008087807 */ /* 0x008fc80000800000 */
[----:B------:R-:W-:Y:S02]  /*15b0*/  FSETP.NAN.AND P2, PT, R8, R8, PT ;  /* 0x000000080800720b */ /* 0x000fe40003f48000 */
[----:B------:R-:W-:Y:S02]  /*15c0*/  FSETP.GEU.AND P6, PT, R19, R18, PT ;  /* 0x000000121300720b */ /* 0x000fe40003fce000 */
[----:B------:R-:W-:-:S03]  /*15d0*/  SEL R9, R9, 0xff800000, P1 ;  /* 0xff80000009097807 */ /* 0x000fc60000800000 */
[----:B------:R-:W-:Y:S02]  /*15e0*/  @!P5 FSEL R18, R18, R19, !P6 ;  /* 0x000000131212d208 */ /* 0x000fe40007000000 */
[----:B------:R-:W-:Y:S02]  /*15f0*/  FSETP.GEU.AND P5, PT, R23, R8, PT ;  /* 0x000000081700720b */ /* 0x000fe40003fae000 */
[----:B------:R-:W-:Y:S02]  /*1600*/  SEL R10, R10, 0xff800000, P1 ;  /* 0xff8000000a0a7807 */ /* 0x000fe40000800000 */
[----:B------:R-:W-:Y:S02]  /*1610*/  @!P2 FSEL R8, R8, R23, !P5 ;  /* 0x000000170808a208 */ /* 0x000fe40006800000 */
[----:B------:R-:W-:Y:S02]  /*1620*/  FSETP.NAN.AND P2, PT, R9, R9, PT ;  /* 0x000000090900720b */ /* 0x000fe40003f48000 */
[----:B------:R-:W-:-:S02]  /*1630*/  FSETP.NAN.AND P5, PT, R10, R10, PT ;  /* 0x0000000a0a00720b */ /* 0x000fc40003fa8000 */
[----:B------:R-:W-:Y:S02]  /*1640*/  SEL R11, R11, 0xff800000, P1 ;  /* 0xff8000000b0b7807 */ /* 0x000fe40000800000 */
[----:B------:R-:W-:Y:S02]  /*1650*/  FSETP.GEU.AND P6, PT, R0, R9, PT ;  /* 0x000000090000720b */ /* 0x000fe40003fce000 */
[----:B------:R-:W-:-:S05]  /*1660*/  FSETP.NAN.AND P1, PT, R11, R11, PT ;  /* 0x0000000b0b00720b */ /* 0x000fca0003f28000 */
[----:B------:R-:W-:Y:S02]  /*1670*/  @!P2 FSEL R9, R9, R0, !P6 ;  /* 0x000000000909a208 */ /* 0x000fe40007000000 */
[----:B------:R-:W-:-:S04]  /*1680*/  FSETP.GEU.AND P2, PT, R17, R10, PT ;  /* 0x0000000a1100720b */ /* 0x000fc80003f4e000 */
[----:B------:R-:W-:Y:S02]  /*1690*/  @!P5 FSEL R10, R10, R17, !P2 ;  /* 0x000000110a0ad208 */ /* 0x000fe40005000000 */
[----:B------:R-:W-:-:S04]  /*16a0*/  FSETP.GEU.AND P5, PT, R22, R11, PT ;  /* 0x0000000b1600720b */ /* 0x000fc80003fae000 */
[----:B------:R-:W-:Y:S02]  /*16b0*/  @!P1 FSEL R11, R11, R22, !P5 ;  /* 0x000000160b0b9208 */ /* 0x000fe40006800000 */
[----:B--2---:R-:W-:Y:S02]  /*16c0*/  SEL R3, R12, 0xff800000, P0 ;  /* 0xff8000000c037807 */ /* 0x004fe40000000000 */
[----:B------:R-:W-:Y:S02]  /*16d0*/  SEL R13, R13, 0xff800000, P0 ;  /* 0xff8000000d0d7807 */ /* 0x000fe40000000000 */
[----:B------:R-:W-:Y:S02]  /*16e0*/  FSETP.NAN.AND P2, PT, R3, R3, PT ;  /* 0x000000030300720b */ /* 0x000fe40003f48000 */
[----:B------:R-:W-:Y:S02]  /*16f0*/  SEL R14, R14, 0xff800000, P0 ;  /* 0xff8000000e0e7807 */ /* 0x000fe40000000000 */
[----:B------:R-:W-:-:S02]  /*1700*/  FSETP.NAN.AND P5, PT, R13, R13, PT ;  /* 0x0000000d0d00720b */ /* 0x000fc40003fa8000 */
[----:B------:R-:W-:Y:S02]  /*1710*/  FSETP.NAN.AND P1, PT, R14, R14, PT ;  /* 0x0000000e0e00720b */ /* 0x000fe40003f28000 */
[----:B------:R-:W-:Y:S02]  /*1720*/  SEL R15, R15, 0xff800000, P0 ;  /* 0xff8000000f0f7807 */ /* 0x000fe40000000000 */
[----:B------:R-:W-:Y:S02]  /*1730*/  FSETP.GEU.AND P6, PT, R2, R3, PT ;  /* 0x000000030200720b */ /* 0x000fe40003fce000 */
[----:B------:R-:W-:Y:S02]  /*1740*/  FSETP.NAN.AND P0, PT, R15, R15, PT ;  /* 0x0000000f0f00720b */ /* 0x000fe40003f08000 */
[----:B------:R-:W-:Y:S02]  /*1750*/  @!P2 FSEL R3, R3, R2, !P6 ;  /* 0x000000020303a208 */ /* 0x000fe40007000000 */
[----:B------:R-:W-:-:S02]  /*1760*/  FSETP.GEU.AND P2, PT, R28, R13, PT ;  /* 0x0000000d1c00720b */ /* 0x000fc40003f4e000 */
[----:B------:R-:W-:Y:S02]  /*1770*/  FSETP.GEU.AND P6, PT, R29, R14, PT ;  /* 0x0000000e1d00720b */ /* 0x000fe40003fce000 */
[----:B----4-:R-:W-:Y:S02]  /*1780*/  SEL R24, R24, 0xff800000, !P4 ;  /* 0xff80000018187807 */ /* 0x010fe40006000000 */
[----:B------:R-:W-:Y:S02]  /*1790*/  SEL R25, R25, 0xff800000, !P4 ;  /* 0xff80000019197807 */ /* 0x000fe40006000000 */
[----:B------:R-:W-:Y:S02]  /*17a0*/  @!P5 FSEL R13, R13, R28, !P2 ;  /* 0x0000001c0d0dd208 */ /* 0x000fe40005000000 */
[----:B------:R-:W-:Y:S02]  /*17b0*/  @!P1 FSEL R14, R14, R29, !P6 ;  /* 0x0000001d0e0e9208 */ /* 0x000fe40007000000 */
[----:B------:R-:W-:-:S02]  /*17c0*/  FSETP.NAN.AND P2, PT, R24, R24, PT ;  /* 0x000000181800720b */ /* 0x000fc40003f48000 */
[----:B------:R-:W-:Y:S02]  /*17d0*/  FSETP.NAN.AND P1, PT, R25, R25, PT ;  /* 0x000000191900720b */ /* 0x000fe40003f28000 */
[----:B------:R-:W-:Y:S02]  /*17e0*/  FSETP.GEU.AND P5, PT, R18, R15, PT ;  /* 0x0000000f1200720b */ /* 0x000fe40003fae000 */
[----:B------:R-:W-:Y:S02]  /*17f0*/  SEL R26, R26, 0xff800000, !P4 ;  /* 0xff8000001a1a7807 */ /* 0x000fe40006000000 */
[----:B------:R-:W-:Y:S02]  /*1800*/  @!P0 FSEL R15, R15, R18, !P5 ;  /* 0x000000120f0f8208 */ /* 0x000fe40006800000 */
[----:B------:R-:W-:Y:S01]  /*1810*/  FSETP.NAN.AND P0, PT, R26, R26, PT ;  /* 0x0000001a1a00720b */ /* 0x000fe20003f08000 */
[----:B------:R-:W1:Y:S01]  /*1820*/  LDC.64 R18, c[0x0][0x218] ;  /* 0x00008600ff127b82 */ /* 0x000e620000000a00 */
[----:B------:R-:W-:-:S02]  /*1830*/  FSETP.GEU.AND P5, PT, R8, R24, PT ;  /* 0x000000180800720b */ /* 0x000fc40003fae000 */
[----:B------:R-:W-:Y:S02]  /*1840*/  FSETP.GEU.AND P6, PT, R9, R25, PT ;  /* 0x000000190900720b */ /* 0x000fe40003fce000 */
[----:B------:R-:W-:Y:S02]  /*1850*/  SEL R27, R27, 0xff800000, !P4 ;  /* 0xff8000001b1b7807 */ /* 0x000fe40006000000 */
[----:B-----5:R-:W-:Y:S02]  /*1860*/  SEL R7, R7, 0xff800000, !P3 ;  /* 0xff80000007077807 */ /* 0x020fe40005800000 */
[----:B------:R-:W-:Y:S02]  /*1870*/  @!P2 SEL R24, R24, R8, !P5 ;  /* 0x000000081818a207 */ /* 0x000fe40006800000 */
[----:B------:R-:W-:Y:S02]  /*1880*/  @!P1 SEL R25, R25, R9, !P6 ;  /* 0x0000000919199207 */ /* 0x000fe40007000000 */
[----:B------:R-:W-:-:S02]  /*1890*/  FSETP.NAN.AND P1, PT, R27, R27, PT ;  /* 0x0000001b1b00720b */ /* 0x000fc40003f28000 */
[----:B------:R-:W-:Y:S02]  /*18a0*/  FSETP.NAN.AND P2, PT, R7, R7, PT ;  /* 0x000000070700720b */ /* 0x000fe40003f48000 */
[----:B------:R-:W-:Y:S02]  /*18b0*/  FSETP.GEU.AND P4, PT, R10, R26, PT ;  /* 0x0000001a0a00720b */ /* 0x000fe40003f8e000 */
[----:B------:R-:W-:Y:S02]  /*18c0*/  SEL R4, R4, 0xff800000, !P3 ;  /* 0xff80000004047807 */ /* 0x000fe40005800000 */
[----:B------:R-:W-:Y:S02]  /*18d0*/  SEL R5, R5, 0xff800000, !P3 ;  /* 0xff80000005057807 */ /* 0x000fe40005800000 */
[----:B------:R-:W-:Y:S02]  /*18e0*/  SEL R6, R6, 0xff800000, !P3 ;  /* 0xff80000006067807 */ /* 0x000fe40005800000 */
[----:B------:R-:W-:-:S02]  /*18f0*/  @!P0 SEL R26, R26, R10, !P4 ;  /* 0x0000000a1a1a8207 */ /* 0x000fc40006000000 */
[----:B------:R-:W-:Y:S02]  /*1900*/  FSETP.NAN.AND P0, PT, R4, R4, PT ;  /* 0x000000040400720b */ /* 0x000fe40003f08000 */
[----:B------:R-:W-:Y:S02]  /*1910*/  FSETP.NAN.AND P4, PT, R5, R5, PT ;  /* 0x000000050500720b */ /* 0x000fe40003f88000 */
[----:B------:R-:W-:Y:S02]  /*1920*/  FSETP.NAN.AND P3, PT, R6, R6, PT ;  /* 0x000000060600720b */ /* 0x000fe40003f68000 */
[----:B------:R-:W-:Y:S02]  /*1930*/  FSETP.GEU.AND P5, PT, R11, R27, PT ;  /* 0x0000001b0b00720b */ /* 0x000fe40003fae000 */
[----:B------:R-:W-:Y:S02]  /*1940*/  FSETP.GEU.AND P6, PT, R15, R7, PT ;  /* 0x000000070f00720b */ /* 0x000fe40003fce000 */
[----:B------:R-:W-:-:S02]  /*1950*/  @!P1 SEL R27, R27, R11, !P5 ;  /* 0x0000000b1b1b9207 */ /* 0x000fc40006800000 */
[----:B------:R-:W-:Y:S02]  /*1960*/  @!P2 SEL R7, R7, R15, !P6 ;  /* 0x0000000f0707a207 */ /* 0x000fe40007000000 */
[----:B------:R-:W-:Y:S02]  /*1970*/  FSETP.GEU.AND P1, PT, R3, R4, PT ;  /* 0x000000040300720b */ /* 0x000fe40003f2e000 */
[----:B------:R-:W-:Y:S02]  /*1980*/  FSETP.GEU.AND P2, PT, R13, R5, PT ;  /* 0x000000050d00720b */ /* 0x000fe40003f4e000 */
[----:B------:R-:W-:Y:S01]  /*1990*/  FSETP.GEU.AND P5, PT, R14, R6, PT ;  /* 0x000000060e00720b */ /* 0x000fe20003fae000 */
[----:B-1----:R-:W-:Y:S01]  /*19a0*/  IMAD.WIDE R18, R16, 0x4, R18 ;  /* 0x0000000410127825 */ /* 0x002fe200078e0212 */
[----:B------:R-:W-:Y:S02]  /*19b0*/  @!P0 SEL R4, R4, R3, !P1 ;  /* 0x0000000304048207 */ /* 0x000fe40004800000 */
[----:B------:R-:W-:-:S02]  /*19c0*/  @!P4 SEL R5, R5, R13, !P2 ;  /* 0x0000000d0505c207 */ /* 0x000fc40005000000 */
[----:B------:R-:W-:Y:S01]  /*19d0*/  @!P3 SEL R6, R6, R14, !P5 ;  /* 0x0000000e0606b207 */ /* 0x000fe20006800000 */
[----:B------:R-:W-:Y:S04]  /*19e0*/  STG.E.128 desc[UR4][R18.64], R24 ;  /* 0x0000001812007986 */ /* 0x000fe8000c101d04 */
[----:B------:R-:W-:Y:S01]  /*19f0*/  STG.E.128 desc[UR4][R18.64+0x800], R4 ;  /* 0x0008000412007986 */ /* 0x000fe2000c101d04 */
[----:B------:R-:W-:Y:S05]  /*1a00*/  EXIT ;  /* 0x000000000000794d */ /* 0x000fea0003800000 */
.L_x_0:
[----:B------:R-:W-:-:S00]  /*1a10*/  BRA `(.L_x_0) ;  /* 0xfffffffc00fc7947 */ /* 0x000fc0000383ffff */
[----:B------:R-:W-:-:S00]  /*1a20*/  NOP ;  /* 0x0000000000007918 */ /* 0x000fc00000000000 */
        /* <DEDUP_REMOVED lines=13> */
.L_x_1:


//--------------------- .nv.constant0.triton_poi_fused_max_pool2d_with_indices_3 --------------------------
	.section	.nv.constant0.triton_poi_fused_max_pool2d_with_indices_3,"a",@progbits
	.sectionflags	@""
	.align	4
.nv.constant0.triton_poi_fused_max_pool2d_with_indices_3:
	.zero		548
